//
// Generated by NVIDIA NVVM Compiler
//
// Compiler Build ID: CL-36424714
// Cuda compilation tools, release 13.0, V13.0.88
// Based on NVVM 20.0.0
//

.version 9.0
.target sm_100
.address_size 64

	// .globl	_Z19collateSegments_gpuPiS_S_i

.visible .entry _Z19collateSegments_gpuPiS_S_i(
	.param .u64 .ptr .align 1 _Z19collateSegments_gpuPiS_S_i_param_0,
	.param .u64 .ptr .align 1 _Z19collateSegments_gpuPiS_S_i_param_1,
	.param .u64 .ptr .align 1 _Z19collateSegments_gpuPiS_S_i_param_2,
	.param .u32 _Z19collateSegments_gpuPiS_S_i_param_3
)
{
	.reg .pred 	%p<4>;
	.reg .b32 	%r<14>;
	.reg .b64 	%rd<13>;

	ld.param.u64 	%rd4, [_Z19collateSegments_gpuPiS_S_i_param_0];
	ld.param.u64 	%rd5, [_Z19collateSegments_gpuPiS_S_i_param_1];
	ld.param.u64 	%rd6, [_Z19collateSegments_gpuPiS_S_i_param_2];
	ld.param.u32 	%r7, [_Z19collateSegments_gpuPiS_S_i_param_3];
	mov.u32 	%r8, %ctaid.x;
	mov.u32 	%r1, %ntid.x;
	mov.u32 	%r9, %tid.x;
	mad.lo.s32 	%r13, %r8, %r1, %r9;
	setp.ge.s32 	%p1, %r13, %r7;
	@%p1 bra 	$L__BB0_5;
	mov.u32 	%r10, %nctaid.x;
	mul.lo.s32 	%r3, %r1, %r10;
	cvta.to.global.u64 	%rd1, %rd4;
	cvta.to.global.u64 	%rd2, %rd5;
	cvta.to.global.u64 	%rd3, %rd6;
$L__BB0_2:
	mul.wide.s32 	%rd7, %r13, 4;
	add.s64 	%rd8, %rd1, %rd7;
	ld.global.u32 	%r5, [%rd8];
	ld.global.u32 	%r11, [%rd8+4];
	setp.eq.s32 	%p2, %r5, %r11;
	@%p2 bra 	$L__BB0_4;
	add.s64 	%rd10, %rd2, %rd7;
	ld.global.u32 	%r12, [%rd10];
	mul.wide.s32 	%rd11, %r5, 4;
	add.s64 	%rd12, %rd3, %rd11;
	st.global.u32 	[%rd12], %r12;
$L__BB0_4:
	add.s32 	%r13, %r13, %r3;
	setp.lt.s32 	%p3, %r13, %r7;
	@%p3 bra 	$L__BB0_2;
$L__BB0_5:
	ret;

}


// ===== COMPILED SASS (sm_100) =====

	.target	sm_100

	.elftype	@"ET_EXEC"


//--------------------- .note.nv.tkinfo           --------------------------
	.section	.note.nv.tkinfo,"",@"SHT_NOTE"
	.sectionflags	@"SHF_NOTE_NV_TKINFO"
	.tkinfo
        /*0018*/ 	.word	0x00000002
        /*0030*/ 	.string	""
        /*0030*/ 	.string	"ptxas"
        /*0030*/ 	.string	"Cuda compilation tools, release 13.0, V13.0.88"
        /*0030*/ 	.string	"Build cuda_13.0.r13.0/compiler.36424714_0"
        /*0030*/ 	.string	"-arch sm_100 -m 64 "



//--------------------- .note.nv.cuinfo           --------------------------
	.section	.note.nv.cuinfo,"",@"SHT_NOTE"
	.sectionflags	@"SHF_NOTE_NV_CUINFO"
        /*0018*/ 	.short	0x0002
        /*001a*/ 	.short	0x0064
        /*001c*/ 	.short	0x0082
	.zero		2


//--------------------- .nv.info                  --------------------------
	.section	.nv.info,"",@"SHT_CUDA_INFO"
	.align	4


	//----- nvinfo : EIATTR_REGCOUNT
	.align		4
        /*0000*/ 	.byte	0x04, 0x2f
        /*0002*/ 	.short	(.L_1 - .L_0)
	.align		4
.L_0:
        /*0004*/ 	.word	index@(_Z19collateSegments_gpuPiS_S_i)
        /*0008*/ 	.word	0x00000012


	//----- nvinfo : EIATTR_FRAME_SIZE
	.align		4
.L_1:
        /*000c*/ 	.byte	0x04, 0x11
        /*000e*/ 	.short	(.L_3 - .L_2)
	.align		4
.L_2:
        /*0010*/ 	.word	index@(_Z19collateSegments_gpuPiS_S_i)
        /*0014*/ 	.word	0x00000000


	//----- nvinfo : EIATTR_MIN_STACK_SIZE
	.align		4
.L_3:
        /*0018*/ 	.byte	0x04, 0x12
        /*001a*/ 	.short	(.L_5 - .L_4)
	.align		4
.L_4:
        /*001c*/ 	.word	index@(_Z19collateSegments_gpuPiS_S_i)
        /*0020*/ 	.word	0x00000000
.L_5:


//--------------------- .nv.compat                --------------------------
	.section	.nv.compat,"",@"SHT_CUDA_COMPAT_INFO"
	.align	4
        /*0000*/ 	.byte	0x02, 0x09, 0x00, 0x00, 0x02, 0x02, 0x01, 0x00, 0x02, 0x05, 0x05, 0x00, 0x03, 0x07, 0x01, 0x01
        /*0010*/ 	.byte	0x02, 0x03, 0x00, 0x00, 0x02, 0x06, 0x01, 0x00, 0x04, 0x0b, 0x08, 0x00, 0x09, 0x00, 0x00, 0x00
        /*0020*/ 	.byte	0x00, 0x00, 0x00, 0x00


//--------------------- .nv.info._Z19collateSegments_gpuPiS_S_i --------------------------
	.section	.nv.info._Z19collateSegments_gpuPiS_S_i,"",@"SHT_CUDA_INFO"
	.sectionflags	@""
	.align	4


	//----- nvinfo : EIATTR_CUDA_API_VERSION
	.align		4
        /*0000*/ 	.byte	0x04, 0x37
        /*0002*/ 	.short	(.L_7 - .L_6)
.L_6:
        /*0004*/ 	.word	0x00000082


	//----- nvinfo : EIATTR_KPARAM_INFO
	.align		4
.L_7:
        /*0008*/ 	.byte	0x04, 0x17
        /*000a*/ 	.short	(.L_9 - .L_8)
.L_8:
        /*000c*/ 	.word	0x00000000
        /*0010*/ 	.short	0x0003
        /*0012*/ 	.short	0x0018
        /*0014*/ 	.byte	0x00, 0xf0, 0x11, 0x00


	//----- nvinfo : EIATTR_KPARAM_INFO
	.align		4
.L_9:
        /*0018*/ 	.byte	0x04, 0x17
        /*001a*/ 	.short	(.L_11 - .L_10)
.L_10:
        /*001c*/ 	.word	0x00000000
        /*0020*/ 	.short	0x0002
        /*0022*/ 	.short	0x0010
        /*0024*/ 	.byte	0x00, 0xf5, 0x21, 0x00


	//----- nvinfo : EIATTR_KPARAM_INFO
	.align		4
.L_11:
        /*0028*/ 	.byte	0x04, 0x17
        /*002a*/ 	.short	(.L_13 - .L_12)
.L_12:
        /*002c*/ 	.word	0x00000000
        /*0030*/ 	.short	0x0001
        /*0032*/ 	.short	0x0008
        /*0034*/ 	.byte	0x00, 0xf5, 0x21, 0x00


	//----- nvinfo : EIATTR_KPARAM_INFO
	.align		4
.L_13:
        /*0038*/ 	.byte	0x04, 0x17
        /*003a*/ 	.short	(.L_15 - .L_14)
.L_14:
        /*003c*/ 	.word	0x00000000
        /*0040*/ 	.short	0x0000
        /*0042*/ 	.short	0x0000
        /*0044*/ 	.byte	0x00, 0xf5, 0x21, 0x00


	//----- nvinfo : EIATTR_SPARSE_MMA_MASK
	.align		4
.L_15:
        /*0048*/ 	.byte	0x03, 0x50
        /*004a*/ 	.short	0x0000


	//----- nvinfo : EIATTR_MAXREG_COUNT
	.align		4
        /*004c*/ 	.byte	0x03, 0x1b
        /*004e*/ 	.short	0x00ff


	//----- nvinfo : EIATTR_MERCURY_ISA_VERSION
	.align		4
        /*0050*/ 	.byte	0x03, 0x5f
        /*0052*/ 	.short	0x0101


	//----- nvinfo : EIATTR_VRC_CTA_INIT_COUNT
	.align		4
        /*0054*/ 	.byte	0x02, 0x4a
	.zero		1
	.zero		1


	//----- nvinfo : EIATTR_EXIT_INSTR_OFFSETS
	.align		4
        /*0058*/ 	.byte	0x04, 0x1c
        /*005a*/ 	.short	(.L_17 - .L_16)


	//   ....[0]....
.L_16:
        /*005c*/ 	.word	0x00000070


	//   ....[1]....
        /*0060*/ 	.word	0x000001e0


	//----- nvinfo : EIATTR_CRS_STACK_SIZE
	.align		4
.L_17:
        /*0064*/ 	.byte	0x04, 0x1e
        /*0066*/ 	.short	(.L_19 - .L_18)
.L_18:
        /*0068*/ 	.word	0x00000000


	//----- nvinfo : EIATTR_CBANK_PARAM_SIZE
	.align		4
.L_19:
        /*006c*/ 	.byte	0x03, 0x19
        /*006e*/ 	.short	0x001c


	//----- nvinfo : EIATTR_PARAM_CBANK
	.align		4
        /*0070*/ 	.byte	0x04, 0x0a
        /*0072*/ 	.short	(.L_21 - .L_20)
	.align		4
.L_20:
        /*0074*/ 	.word	index@(.nv.constant0._Z19collateSegments_gpuPiS_S_i)
        /*0078*/ 	.short	0x0380
        /*007a*/ 	.short	0x001c


	//----- nvinfo : EIATTR_SW_WAR
	.align		4
.L_21:
        /*007c*/ 	.byte	0x04, 0x36
        /*007e*/ 	.short	(.L_23 - .L_22)
.L_22:
        /*0080*/ 	.word	0x00000008
.L_23:


//--------------------- .nv.callgraph             --------------------------
	.section	.nv.callgraph,"",@"SHT_CUDA_CALLGRAPH"
	.align	4
	.sectionentsize	8
	.align		4
        /*0000*/ 	.word	0x00000000
	.align		4
        /*0004*/ 	.word	0xffffffff
	.align		4
        /*0008*/ 	.word	0x00000000
	.align		4
        /*000c*/ 	.word	0xfffffffe
	.align		4
        /*0010*/ 	.word	0x00000000
	.align		4
        /*0014*/ 	.word	0xfffffffd
	.align		4
        /*0018*/ 	.word	0x00000000
	.align		4
        /*001c*/ 	.word	0xfffffffc


//--------------------- .text._Z19collateSegments_gpuPiS_S_i --------------------------
	.section	.text._Z19collateSegments_gpuPiS_S_i,"ax",@progbits
	.align	128
        .global         _Z19collateSegments_gpuPiS_S_i
        .type           _Z19collateSegments_gpuPiS_S_i,@function
        .size           _Z19collateSegments_gpuPiS_S_i,(.L_x_4 - _Z19collateSegments_gpuPiS_S_i)
        .other          _Z19collateSegments_gpuPiS_S_i,@"STO_CUDA_ENTRY STV_DEFAULT"
_Z19collateSegments_gpuPiS_S_i:
.text._Z19collateSegments_gpuPiS_S_i:
[----:B------:R-:W-:Y:S01]  /*0000*/  LDC R1, c[0x0][0x37c] ;  /* 0x0000df00ff017b82 */ /* 0x000fe20000000800 */
[----:B------:R-:W0:Y:S07]  /*0010*/  S2R R0, SR_TID.X ;  /* 0x0000000000007919 */ /* 0x000e2e0000002100 */
[----:B------:R-:W0:Y:S01]  /*0020*/  S2UR UR4, SR_CTAID.X ;  /* 0x00000000000479c3 */ /* 0x000e220000002500 */
[----:B------:R-:W1:Y:S07]  /*0030*/  LDCU UR5, c[0x0][0x398] ;  /* 0x00007300ff0577ac */ /* 0x000e6e0008000800 */
[----:B------:R-:W0:Y:S02]  /*0040*/  LDC R13, c[0x0][0x360] ;  /* 0x0000d800ff0d7b82 */ /* 0x000e240000000800 */
[----:B0-----:R-:W-:-:S05]  /*0050*/  IMAD R0, R13, UR4, R0 ;  /* 0x000000040d007c24 */ /* 0x001fca000f8e0200 */
[----:B-1----:R-:W-:-:S13]  /*0060*/  ISETP.GE.AND P0, PT, R0, UR5, PT ;  /* 0x0000000500007c0c */ /* 0x002fda000bf06270 */
[----:B------:R-:W-:Y:S05]  /*0070*/  @P0 EXIT ;  /* 0x000000000000094d */ /* 0x000fea0003800000 */
[----:B------:R-:W0:Y:S01]  /*0080*/  LDC.64 R6, c[0x0][0x380] ;  /* 0x0000e000ff067b82 */ /* 0x000e220000000a00 */
[----:B------:R-:W1:Y:S01]  /*0090*/  LDCU UR4, c[0x0][0x370] ;  /* 0x00006e00ff0477ac */ /* 0x000e620008000800 */
[----:B------:R-:W2:Y:S06]  /*00a0*/  LDCU.64 UR6, c[0x0][0x358] ;  /* 0x00006b00ff0677ac */ /* 0x000eac0008000a00 */
[----:B------:R-:W3:Y:S01]  /*00b0*/  LDC.64 R8, c[0x0][0x388] ;  /* 0x0000e200ff087b82 */ /* 0x000ee20000000a00 */
[----:B------:R-:W4:Y:S07]  /*00c0*/  LDCU UR5, c[0x0][0x398] ;  /* 0x00007300ff0577ac */ /* 0x000f2e0008000800 */
[----:B------:R-:W0:Y:S01]  /*00d0*/  LDC.64 R10, c[0x0][0x390] ;  /* 0x0000e400ff0a7b82 */ /* 0x000e220000000a00 */
[----:B-1----:R-:W-:-:S07]  /*00e0*/  IMAD R13, R13, UR4, RZ ;  /* 0x000000040d0d7c24 */ /* 0x002fce000f8e02ff */
.L_x_2:
[----:B0-----:R-:W-:-:S05]  /*00f0*/  IMAD.WIDE R2, R0, 0x4, R6 ;  /* 0x0000000400027825 */ /* 0x001fca00078e0206 */
[----:B--2---:R-:W2:Y:S04]  /*0100*/  LDG.E R15, desc[UR6][R2.64] ;  /* 0x00000006020f7981 */ /* 0x004ea8000c1e1900 */
[----:B------:R-:W2:Y:S01]  /*0110*/  LDG.E R4, desc[UR6][R2.64+0x4] ;  /* 0x0000040602047981 */ /* 0x000ea2000c1e1900 */
[-C--:B------:R-:W-:Y:S01]  /*0120*/  MOV R5, R0.reuse ;  /* 0x0000000000057202 */ /* 0x080fe20000000f00 */
[----:B------:R-:W-:Y:S01]  /*0130*/  BSSY.RECONVERGENT B0, `(.L_x_0) ;  /* 0x0000009000007945 */ /* 0x000fe20003800200 */
[----:B------:R-:W-:-:S04]  /*0140*/  IADD3 R0, PT, PT, R13, R0, RZ ;  /* 0x000000000d007210 */ /* 0x000fc80007ffe0ff */
[----:B----4-:R-:W-:Y:S02]  /*0150*/  ISETP.GE.AND P1, PT, R0, UR5, PT ;  /* 0x0000000500007c0c */ /* 0x010fe4000bf26270 */
[----:B--2---:R-:W-:-:S13]  /*0160*/  ISETP.NE.AND P0, PT, R15, R4, PT ;  /* 0x000000040f00720c */ /* 0x004fda0003f05270 */
[----:B------:R-:W-:Y:S05]  /*0170*/  @!P0 BRA `(.L_x_1) ;  /* 0x0000000000108947 */ /* 0x000fea0003800000 */
[----:B---3--:R-:W-:-:S06]  /*0180*/  IMAD.WIDE R2, R5, 0x4, R8 ;  /* 0x0000000405027825 */ /* 0x008fcc00078e0208 */
[----:B------:R-:W2:Y:S01]  /*0190*/  LDG.E R3, desc[UR6][R2.64] ;  /* 0x0000000602037981 */ /* 0x000ea2000c1e1900 */
[----:B------:R-:W-:-:S05]  /*01a0*/  IMAD.WIDE R4, R15, 0x4, R10 ;  /* 0x000000040f047825 */ /* 0x000fca00078e020a */
[----:B--2---:R0:W-:Y:S02]  /*01b0*/  STG.E desc[UR6][R4.64], R3 ;  /* 0x0000000304007986 */ /* 0x0041e4000c101906 */
.L_x_1:
[----:B------:R-:W-:Y:S05]  /*01c0*/  BSYNC.RECONVERGENT B0 ;  /* 0x0000000000007941 */ /* 0x000fea0003800200 */
.L_x_0:
[----:B------:R-:W-:Y:S05]  /*01d0*/  @!P1 BRA `(.L_x_2) ;  /* 0xfffffffc00c49947 */ /* 0x000fea000383ffff */
[----:B------:R-:W-:Y:S05]  /*01e0*/  EXIT ;  /* 0x000000000000794d */ /* 0x000fea0003800000 */
.L_x_3:
[----:B------:R-:W-:-:S00]  /*01f0*/  BRA `(.L_x_3) ;  /* 0xfffffffc00fc7947 */ /* 0x000fc0000383ffff */
[----:B------:R-:W-:-:S00]  /*0200*/  NOP ;  /* 0x0000000000007918 */ /* 0x000fc00000000000 */
[----:B------:R-:W-:-:S00]  /*0210*/  NOP ;  /* 0x0000000000007918 */ /* 0x000fc00000000000 */
[----:B------:R-:W-:-:S00]  /*0220*/  NOP ;  /* 0x0000000000007918 */ /* 0x000fc00000000000 */
[----:B------:R-:W-:-:S00]  /*0230*/  NOP ;  /* 0x0000000000007918 */ /* 0x000fc00000000000 */
[----:B------:R-:W-:-:S00]  /*0240*/  NOP ;  /* 0x0000000000007918 */ /* 0x000fc00000000000 */
[----:B------:R-:W-:-:S00]  /*0250*/  NOP ;  /* 0x0000000000007918 */ /* 0x000fc00000000000 */
[----:B------:R-:W-:-:S00]  /*0260*/  NOP ;  /* 0x0000000000007918 */ /* 0x000fc00000000000 */
[----:B------:R-:W-:-:S00]  /*0270*/  NOP ;  /* 0x0000000000007918 */ /* 0x000fc00000000000 */
.L_x_4:


//--------------------- .nv.shared.reserved.0     --------------------------
	.section	.nv.shared.reserved.0,"aw",@nobits
	.weak		__nv_reservedSMEM_offset_0_alias
	.size		__nv_reservedSMEM_offset_0_alias, 0, 64
	.other		__nv_reservedSMEM_offset_0_alias,@"STO_CUDA_RESERVED_SHARED STV_DEFAULT"
__nv_reservedSMEM_offset_0_alias:
	.zero		0
	.zero		64


//--------------------- .nv.constant0._Z19collateSegments_gpuPiS_S_i --------------------------
	.section	.nv.constant0._Z19collateSegments_gpuPiS_S_i,"a",@progbits
	.sectionflags	@""
	.align	4
.nv.constant0._Z19collateSegments_gpuPiS_S_i:
	.zero		924


//--------------------- SYMBOLS --------------------------

	.type		.nv.reservedSmem.offset0,@object
	.size		.nv.reservedSmem.offset0,0x4
